//
// Generated by NVIDIA NVVM Compiler
//
// Compiler Build ID: CL-36424714
// Cuda compilation tools, release 13.0, V13.0.88
// Based on NVVM 20.0.0
//

.version 9.0
.target sm_100
.address_size 64

	// .globl	snn_div_kernel

.visible .entry snn_div_kernel(
	.param .u64 .ptr .align 1 snn_div_kernel_param_0,
	.param .f32 snn_div_kernel_param_1,
	.param .u64 snn_div_kernel_param_2
)
{
	.reg .pred 	%p<2>;
	.reg .b32 	%r<5>;
	.reg .b32 	%f<4>;
	.reg .b64 	%rd<7>;

	ld.param.u64 	%rd2, [snn_div_kernel_param_0];
	ld.param.f32 	%f1, [snn_div_kernel_param_1];
	ld.param.u64 	%rd3, [snn_div_kernel_param_2];
	mov.u32 	%r1, %ctaid.x;
	mov.u32 	%r2, %ntid.x;
	mov.u32 	%r3, %tid.x;
	mad.lo.s32 	%r4, %r1, %r2, %r3;
	cvt.u64.u32 	%rd1, %r4;
	setp.le.u64 	%p1, %rd3, %rd1;
	@%p1 bra 	$L__BB0_2;
	cvta.to.global.u64 	%rd4, %rd2;
	shl.b64 	%rd5, %rd1, 2;
	add.s64 	%rd6, %rd4, %rd5;
	ld.global.f32 	%f2, [%rd6];
	div.rn.f32 	%f3, %f2, %f1;
	st.global.f32 	[%rd6], %f3;
$L__BB0_2:
	ret;

}


// ===== COMPILED SASS (sm_100) =====

	.target	sm_100

	.elftype	@"ET_EXEC"


//--------------------- .note.nv.tkinfo           --------------------------
	.section	.note.nv.tkinfo,"",@"SHT_NOTE"
	.sectionflags	@"SHF_NOTE_NV_TKINFO"
	.tkinfo
        /*0018*/ 	.word	0x00000002
        /*0030*/ 	.string	""
        /*0030*/ 	.string	"ptxas"
        /*0030*/ 	.string	"Cuda compilation tools, release 13.0, V13.0.88"
        /*0030*/ 	.string	"Build cuda_13.0.r13.0/compiler.36424714_0"
        /*0030*/ 	.string	"-arch sm_100 -m 64 "



//--------------------- .note.nv.cuinfo           --------------------------
	.section	.note.nv.cuinfo,"",@"SHT_NOTE"
	.sectionflags	@"SHF_NOTE_NV_CUINFO"
        /*0018*/ 	.short	0x0002
        /*001a*/ 	.short	0x0064
        /*001c*/ 	.short	0x0082
	.zero		2


//--------------------- .nv.info                  --------------------------
	.section	.nv.info,"",@"SHT_CUDA_INFO"
	.align	4


	//----- nvinfo : EIATTR_REGCOUNT
	.align		4
        /*0000*/ 	.byte	0x04, 0x2f
        /*0002*/ 	.short	(.L_1 - .L_0)
	.align		4
.L_0:
        /*0004*/ 	.word	index@(snn_div_kernel)
        /*0008*/ 	.word	0x00000010


	//----- nvinfo : EIATTR_FRAME_SIZE
	.align		4
.L_1:
        /*000c*/ 	.byte	0x04, 0x11
        /*000e*/ 	.short	(.L_3 - .L_2)
	.align		4
.L_2:
        /*0010*/ 	.word	index@($__internal_0_$__cuda_sm3x_div_rn_noftz_f32_slowpath)
        /*0014*/ 	.word	0x00000000


	//----- nvinfo : EIATTR_FRAME_SIZE
	.align		4
.L_3:
        /*0018*/ 	.byte	0x04, 0x11
        /*001a*/ 	.short	(.L_5 - .L_4)
	.align		4
.L_4:
        /*001c*/ 	.word	index@(snn_div_kernel)
        /*0020*/ 	.word	0x00000000


	//----- nvinfo : EIATTR_MIN_STACK_SIZE
	.align		4
.L_5:
        /*0024*/ 	.byte	0x04, 0x12
        /*0026*/ 	.short	(.L_7 - .L_6)
	.align		4
.L_6:
        /*0028*/ 	.word	index@(snn_div_kernel)
        /*002c*/ 	.word	0x00000000
.L_7:


//--------------------- .nv.compat                --------------------------
	.section	.nv.compat,"",@"SHT_CUDA_COMPAT_INFO"
	.align	4
        /*0000*/ 	.byte	0x02, 0x09, 0x00, 0x00, 0x02, 0x02, 0x01, 0x00, 0x02, 0x05, 0x05, 0x00, 0x03, 0x07, 0x01, 0x01
        /*0010*/ 	.byte	0x02, 0x03, 0x00, 0x00, 0x02, 0x06, 0x01, 0x00, 0x04, 0x0b, 0x08, 0x00, 0x01, 0x00, 0x00, 0x00
        /*0020*/ 	.byte	0x00, 0x00, 0x00, 0x00


//--------------------- .nv.info.snn_div_kernel   --------------------------
	.section	.nv.info.snn_div_kernel,"",@"SHT_CUDA_INFO"
	.sectionflags	@""
	.align	4


	//----- nvinfo : EIATTR_CUDA_API_VERSION
	.align		4
        /*0000*/ 	.byte	0x04, 0x37
        /*0002*/ 	.short	(.L_9 - .L_8)
.L_8:
        /*0004*/ 	.word	0x00000082


	//----- nvinfo : EIATTR_KPARAM_INFO
	.align		4
.L_9:
        /*0008*/ 	.byte	0x04, 0x17
        /*000a*/ 	.short	(.L_11 - .L_10)
.L_10:
        /*000c*/ 	.word	0x00000000
        /*0010*/ 	.short	0x0002
        /*0012*/ 	.short	0x0010
        /*0014*/ 	.byte	0x00, 0xf0, 0x21, 0x00


	//----- nvinfo : EIATTR_KPARAM_INFO
	.align		4
.L_11:
        /*0018*/ 	.byte	0x04, 0x17
        /*001a*/ 	.short	(.L_13 - .L_12)
.L_12:
        /*001c*/ 	.word	0x00000000
        /*0020*/ 	.short	0x0001
        /*0022*/ 	.short	0x0008
        /*0024*/ 	.byte	0x00, 0xf0, 0x11, 0x00


	//----- nvinfo : EIATTR_KPARAM_INFO
	.align		4
.L_13:
        /*0028*/ 	.byte	0x04, 0x17
        /*002a*/ 	.short	(.L_15 - .L_14)
.L_14:
        /*002c*/ 	.word	0x00000000
        /*0030*/ 	.short	0x0000
        /*0032*/ 	.short	0x0000
        /*0034*/ 	.byte	0x00, 0xf5, 0x21, 0x00


	//----- nvinfo : EIATTR_SPARSE_MMA_MASK
	.align		4
.L_15:
        /*0038*/ 	.byte	0x03, 0x50
        /*003a*/ 	.short	0x0000


	//----- nvinfo : EIATTR_MAXREG_COUNT
	.align		4
        /*003c*/ 	.byte	0x03, 0x1b
        /*003e*/ 	.short	0x00ff


	//----- nvinfo : EIATTR_MERCURY_ISA_VERSION
	.align		4
        /*0040*/ 	.byte	0x03, 0x5f
        /*0042*/ 	.short	0x0101


	//----- nvinfo : EIATTR_VRC_CTA_INIT_COUNT
	.align		4
        /*0044*/ 	.byte	0x02, 0x4a
	.zero		1
	.zero		1


	//----- nvinfo : EIATTR_EXIT_INSTR_OFFSETS
	.align		4
        /*0048*/ 	.byte	0x04, 0x1c
        /*004a*/ 	.short	(.L_17 - .L_16)


	//   ....[0]....
.L_16:
        /*004c*/ 	.word	0x00000080


	//   ....[1]....
        /*0050*/ 	.word	0x000001d0


	//----- nvinfo : EIATTR_CRS_STACK_SIZE
	.align		4
.L_17:
        /*0054*/ 	.byte	0x04, 0x1e
        /*0056*/ 	.short	(.L_19 - .L_18)
.L_18:
        /*0058*/ 	.word	0x00000000


	//----- nvinfo : EIATTR_CBANK_PARAM_SIZE
	.align		4
.L_19:
        /*005c*/ 	.byte	0x03, 0x19
        /*005e*/ 	.short	0x0018


	//----- nvinfo : EIATTR_PARAM_CBANK
	.align		4
        /*0060*/ 	.byte	0x04, 0x0a
        /*0062*/ 	.short	(.L_21 - .L_20)
	.align		4
.L_20:
        /*0064*/ 	.word	index@(.nv.constant0.snn_div_kernel)
        /*0068*/ 	.short	0x0380
        /*006a*/ 	.short	0x0018


	//----- nvinfo : EIATTR_SW_WAR
	.align		4
.L_21:
        /*006c*/ 	.byte	0x04, 0x36
        /*006e*/ 	.short	(.L_23 - .L_22)
.L_22:
        /*0070*/ 	.word	0x00000008
.L_23:


//--------------------- .nv.callgraph             --------------------------
	.section	.nv.callgraph,"",@"SHT_CUDA_CALLGRAPH"
	.align	4
	.sectionentsize	8
	.align		4
        /*0000*/ 	.word	0x00000000
	.align		4
        /*0004*/ 	.word	0xffffffff
	.align		4
        /*0008*/ 	.word	0x00000000
	.align		4
        /*000c*/ 	.word	0xfffffffe
	.align		4
        /*0010*/ 	.word	0x00000000
	.align		4
        /*0014*/ 	.word	0xfffffffd
	.align		4
        /*0018*/ 	.word	0x00000000
	.align		4
        /*001c*/ 	.word	0xfffffffc


//--------------------- .text.snn_div_kernel      --------------------------
	.section	.text.snn_div_kernel,"ax",@progbits
	.align	128
        .global         snn_div_kernel
        .type           snn_div_kernel,@function
        .size           snn_div_kernel,(.L_x_14 - snn_div_kernel)
        .other          snn_div_kernel,@"STO_CUDA_ENTRY STV_DEFAULT"
snn_div_kernel:
.text.snn_div_kernel:
[----:B------:R-:W-:Y:S01]  /*0000*/  LDC R1, c[0x0][0x37c] ;  /* 0x0000df00ff017b82 */ /* 0x000fe20000000800 */
[----:B------:R-:W0:Y:S07]  /*0010*/  S2R R3, SR_TID.X ;  /* 0x0000000000037919 */ /* 0x000e2e0000002100 */
[----:B------:R-:W0:Y:S01]  /*0020*/  S2UR UR4, SR_CTAID.X ;  /* 0x00000000000479c3 */ /* 0x000e220000002500 */
[----:B------:R-:W1:Y:S07]  /*0030*/  LDCU.64 UR6, c[0x0][0x390] ;  /* 0x00007200ff0677ac */ /* 0x000e6e0008000a00 */
[----:B------:R-:W0:Y:S02]  /*0040*/  LDC R0, c[0x0][0x360] ;  /* 0x0000d800ff007b82 */ /* 0x000e240000000800 */
[----:B0-----:R-:W-:-:S05]  /*0050*/  IMAD R0, R0, UR4, R3 ;  /* 0x0000000400007c24 */ /* 0x001fca000f8e0203 */
[----:B-1----:R-:W-:-:S04]  /*0060*/  ISETP.GE.U32.AND P0, PT, R0, UR6, PT ;  /* 0x0000000600007c0c */ /* 0x002fc8000bf06070 */
[----:B------:R-:W-:-:S13]  /*0070*/  ISETP.GE.U32.AND.EX P0, PT, RZ, UR7, PT, P0 ;  /* 0x00000007ff007c0c */ /* 0x000fda000bf06100 */
[----:B------:R-:W-:Y:S05]  /*0080*/  @P0 EXIT ;  /* 0x000000000000094d */ /* 0x000fea0003800000 */
[----:B------:R-:W0:Y:S01]  /*0090*/  LDCU.64 UR6, c[0x0][0x380] ;  /* 0x00007000ff0677ac */ /* 0x000e220008000a00 */
[----:B------:R-:W1:Y:S01]  /*00a0*/  LDC R7, c[0x0][0x388] ;  /* 0x0000e200ff077b82 */ /* 0x000e620000000800 */
[----:B------:R-:W2:Y:S01]  /*00b0*/  LDCU.64 UR4, c[0x0][0x358] ;  /* 0x00006b00ff0477ac */ /* 0x000ea20008000a00 */
[----:B0-----:R-:W-:-:S04]  /*00c0*/  LEA R4, P0, R0, UR6, 0x2 ;  /* 0x0000000600047c11 */ /* 0x001fc8000f8010ff */
[----:B------:R-:W-:-:S05]  /*00d0*/  LEA.HI.X R5, R0, UR7, RZ, 0x2, P0 ;  /* 0x0000000700057c11 */ /* 0x000fca00080f14ff */
[----:B--2---:R-:W2:Y:S01]  /*00e0*/  LDG.E R0, desc[UR4][R4.64] ;  /* 0x0000000404007981 */ /* 0x004ea2000c1e1900 */
[----:B-1----:R-:W0:Y:S01]  /*00f0*/  MUFU.RCP R2, R7 ;  /* 0x0000000700027308 */ /* 0x002e220000001000 */
[----:B------:R-:W-:Y:S01]  /*0100*/  BSSY.RECONVERGENT B0, `(.L_x_0) ;  /* 0x000000b000007945 */ /* 0x000fe20003800200 */
[----:B0-----:R-:W-:-:S04]  /*0110*/  FFMA R3, R2, -R7, 1 ;  /* 0x3f80000002037423 */ /* 0x001fc80000000807 */
[----:B------:R-:W-:Y:S02]  /*0120*/  FFMA R3, R2, R3, R2 ;  /* 0x0000000302037223 */ /* 0x000fe40000000002 */
[----:B--2---:R-:W0:Y:S02]  /*0130*/  FCHK P0, R0, R7 ;  /* 0x0000000700007302 */ /* 0x004e240000000000 */
[----:B------:R-:W-:-:S04]  /*0140*/  FFMA R2, R0, R3, RZ ;  /* 0x0000000300027223 */ /* 0x000fc800000000ff */
[----:B------:R-:W-:-:S04]  /*0150*/  FFMA R6, R2, -R7, R0 ;  /* 0x8000000702067223 */ /* 0x000fc80000000000 */
[----:B------:R-:W-:Y:S01]  /*0160*/  FFMA R3, R3, R6, R2 ;  /* 0x0000000603037223 */ /* 0x000fe20000000002 */
[----:B0-----:R-:W-:Y:S06]  /*0170*/  @!P0 BRA `(.L_x_1) ;  /* 0x00000000000c8947 */ /* 0x001fec0003800000 */
[----:B------:R-:W-:-:S07]  /*0180*/  MOV R2, 0x1a0 ;  /* 0x000001a000027802 */ /* 0x000fce0000000f00 */
[----:B------:R-:W-:Y:S05]  /*0190*/  CALL.REL.NOINC `($__internal_0_$__cuda_sm3x_div_rn_noftz_f32_slowpath) ;  /* 0x0000000000107944 */ /* 0x000fea0003c00000 */
[----:B------:R-:W-:-:S07]  /*01a0*/  IMAD.MOV.U32 R3, RZ, RZ, R0 ;  /* 0x000000ffff037224 */ /* 0x000fce00078e0000 */
.L_x_1:
[----:B------:R-:W-:Y:S05]  /*01b0*/  BSYNC.RECONVERGENT B0 ;  /* 0x0000000000007941 */ /* 0x000fea0003800200 */
.L_x_0:
[----:B------:R-:W-:Y:S01]  /*01c0*/  STG.E desc[UR4][R4.64], R3 ;  /* 0x0000000304007986 */ /* 0x000fe2000c101904 */
[----:B------:R-:W-:Y:S05]  /*01d0*/  EXIT ;  /* 0x000000000000794d */ /* 0x000fea0003800000 */
        .weak           $__internal_0_$__cuda_sm3x_div_rn_noftz_f32_slowpath
        .type           $__internal_0_$__cuda_sm3x_div_rn_noftz_f32_slowpath,@function
        .size           $__internal_0_$__cuda_sm3x_div_rn_noftz_f32_slowpath,(.L_x_14 - $__internal_0_$__cuda_sm3x_div_rn_noftz_f32_slowpath)
$__internal_0_$__cuda_sm3x_div_rn_noftz_f32_slowpath:
[----:B------:R-:W0:Y:S01]  /*01e0*/  LDC R3, c[0x0][0x388] ;  /* 0x0000e200ff037b82 */ /* 0x000e220000000800 */
[--C-:B------:R-:W-:Y:S01]  /*01f0*/  SHF.R.U32.HI R6, RZ, 0x17, R0.reuse ;  /* 0x00000017ff067819 */ /* 0x100fe20000011600 */
[----:B------:R-:W1:Y:S01]  /*0200*/  LDCU UR6, c[0x0][0x388] ;  /* 0x00007100ff0677ac */ /* 0x000e620008000800 */
[----:B------:R-:W-:Y:S01]  /*0210*/  BSSY.RECONVERGENT B1, `(.L_x_2) ;  /* 0x0000064000017945 */ /* 0x000fe20003800200 */
[----:B------:R-:W-:Y:S01]  /*0220*/  IMAD.MOV.U32 R8, RZ, RZ, R0 ;  /* 0x000000ffff087224 */ /* 0x000fe200078e0000 */
[----:B------:R-:W-:-:S05]  /*0230*/  LOP3.LUT R6, R6, 0xff, RZ, 0xc0, !PT ;  /* 0x000000ff06067812 */ /* 0x000fca00078ec0ff */
[----:B------:R-:W-:Y:S02]  /*0240*/  VIADD R11, R6, 0xffffffff ;  /* 0xffffffff060b7836 */ /* 0x000fe40000000000 */
[----:B-1----:R-:W-:Y:S01]  /*0250*/  IMAD.U32 R9, RZ, RZ, UR6 ;  /* 0x00000006ff097e24 */ /* 0x002fe2000f8e00ff */
[----:B0-----:R-:W-:-:S04]  /*0260*/  SHF.R.U32.HI R7, RZ, 0x17, R3 ;  /* 0x00000017ff077819 */ /* 0x001fc80000011603 */
[----:B------:R-:W-:-:S05]  /*0270*/  LOP3.LUT R7, R7, 0xff, RZ, 0xc0, !PT ;  /* 0x000000ff07077812 */ /* 0x000fca00078ec0ff */
[----:B------:R-:W-:-:S05]  /*0280*/  VIADD R12, R7, 0xffffffff ;  /* 0xffffffff070c7836 */ /* 0x000fca0000000000 */
[----:B------:R-:W-:-:S04]  /*0290*/  ISETP.GT.U32.AND P0, PT, R12, 0xfd, PT ;  /* 0x000000fd0c00780c */ /* 0x000fc80003f04070 */
[----:B------:R-:W-:-:S13]  /*02a0*/  ISETP.GT.U32.OR P0, PT, R11, 0xfd, P0 ;  /* 0x000000fd0b00780c */ /* 0x000fda0000704470 */
[----:B------:R-:W-:Y:S01]  /*02b0*/  @!P0 IMAD.MOV.U32 R10, RZ, RZ, RZ ;  /* 0x000000ffff0a8224 */ /* 0x000fe200078e00ff */
[----:B------:R-:W-:Y:S06]  /*02c0*/  @!P0 BRA `(.L_x_3) ;  /* 0x00000000005c8947 */ /* 0x000fec0003800000 */
[----:B------:R-:W-:Y:S02]  /*02d0*/  FSETP.GTU.FTZ.AND P1, PT, |R3|, +INF , PT ;  /* 0x7f8000000300780b */ /* 0x000fe40003f3c200 */
[----:B------:R-:W-:-:S04]  /*02e0*/  FSETP.GTU.FTZ.AND P0, PT, |R0|, +INF , PT ;  /* 0x7f8000000000780b */ /* 0x000fc80003f1c200 */
[----:B------:R-:W-:-:S13]  /*02f0*/  PLOP3.LUT P0, PT, P0, P1, PT, 0xf8, 0x8f ;  /* 0x00000000008f781c */ /* 0x000fda0000703f70 */
[----:B------:R-:W-:Y:S05]  /*0300*/  @P0 BRA `(.L_x_4) ;  /* 0x00000004004c0947 */ /* 0x000fea0003800000 */
[----:B------:R-:W-:-:S13]  /*0310*/  LOP3.LUT P0, RZ, R9, 0x7fffffff, R8, 0xc8, !PT ;  /* 0x7fffffff09ff7812 */ /* 0x000fda000780c808 */
[----:B------:R-:W-:Y:S05]  /*0320*/  @!P0 BRA `(.L_x_5) ;  /* 0x00000004003c8947 */ /* 0x000fea0003800000 */
[C---:B------:R-:W-:Y:S02]  /*0330*/  FSETP.NEU.FTZ.AND P2, PT, |R0|.reuse, +INF , PT ;  /* 0x7f8000000000780b */ /* 0x040fe40003f5d200 */
[----:B------:R-:W-:Y:S02]  /*0340*/  FSETP.NEU.FTZ.AND P1, PT, |R3|, +INF , PT ;  /* 0x7f8000000300780b */ /* 0x000fe40003f3d200 */
[----:B------:R-:W-:-:S11]  /*0350*/  FSETP.NEU.FTZ.AND P0, PT, |R0|, +INF , PT ;  /* 0x7f8000000000780b */ /* 0x000fd60003f1d200 */
[----:B------:R-:W-:Y:S05]  /*0360*/  @!P1 BRA !P2, `(.L_x_5) ;  /* 0x00000004002c9947 */ /* 0x000fea0005000000 */
[----:B------:R-:W-:-:S04]  /*0370*/  LOP3.LUT P2, RZ, R8, 0x7fffffff, RZ, 0xc0, !PT ;  /* 0x7fffffff08ff7812 */ /* 0x000fc8000784c0ff */
[----:B------:R-:W-:-:S13]  /*0380*/  PLOP3.LUT P1, PT, P1, P2, PT, 0x2f, 0xf2 ;  /* 0x0000000000f2781c */ /* 0x000fda0000f24577 */
[----:B------:R-:W-:Y:S05]  /*0390*/  @P1 BRA `(.L_x_6) ;  /* 0x0000000400181947 */ /* 0x000fea0003800000 */
[----:B------:R-:W-:-:S04]  /*03a0*/  LOP3.LUT P1, RZ, R9, 0x7fffffff, RZ, 0xc0, !PT ;  /* 0x7fffffff09ff7812 */ /* 0x000fc8000782c0ff */
[----:B------:R-:W-:-:S13]  /*03b0*/  PLOP3.LUT P0, PT, P0, P1, PT, 0x2f, 0xf2 ;  /* 0x0000000000f2781c */ /* 0x000fda0000702577 */
[----:B------:R-:W-:Y:S05]  /*03c0*/  @P0 BRA `(.L_x_7) ;  /* 0x0000000400000947 */ /* 0x000fea0003800000 */
[----:B------:R-:W-:Y:S02]  /*03d0*/  ISETP.GE.AND P0, PT, R11, RZ, PT ;  /* 0x000000ff0b00720c */ /* 0x000fe40003f06270 */
[----:B------:R-:W-:-:S11]  /*03e0*/  ISETP.GE.AND P1, PT, R12, RZ, PT ;  /* 0x000000ff0c00720c */ /* 0x000fd60003f26270 */
[----:B------:R-:W-:Y:S02]  /*03f0*/  @P0 IMAD.MOV.U32 R10, RZ, RZ, RZ ;  /* 0x000000ffff0a0224 */ /* 0x000fe400078e00ff */
[----:B------:R-:W-:Y:S01]  /*0400*/  @!P0 FFMA R8, R0, 1.84467440737095516160e+19, RZ ;  /* 0x5f80000000088823 */ /* 0x000fe200000000ff */
[----:B------:R-:W-:Y:S02]  /*0410*/  @!P0 IMAD.MOV.U32 R10, RZ, RZ, -0x40 ;  /* 0xffffffc0ff0a8424 */ /* 0x000fe400078e00ff */
[----:B------:R-:W-:Y:S02]  /*0420*/  @!P1 FFMA R9, R3, 1.84467440737095516160e+19, RZ ;  /* 0x5f80000003099823 */ /* 0x000fe400000000ff */
[----:B------:R-:W-:-:S07]  /*0430*/  @!P1 VIADD R10, R10, 0x40 ;  /* 0x000000400a0a9836 */ /* 0x000fce0000000000 */
.L_x_3:
[----:B------:R-:W-:Y:S01]  /*0440*/  LEA R0, R7, 0xc0800000, 0x17 ;  /* 0xc080000007007811 */ /* 0x000fe200078eb8ff */
[----:B------:R-:W-:Y:S01]  /*0450*/  VIADD R6, R6, 0xffffff81 ;  /* 0xffffff8106067836 */ /* 0x000fe20000000000 */
[----:B------:R-:W-:Y:S03]  /*0460*/  BSSY.RECONVERGENT B2, `(.L_x_8) ;  /* 0x0000035000027945 */ /* 0x000fe60003800200 */
[----:B------:R-:W-:Y:S01]  /*0470*/  IMAD.IADD R9, R9, 0x1, -R0 ;  /* 0x0000000109097824 */ /* 0x000fe200078e0a00 */
[C---:B------:R-:W-:Y:S01]  /*0480*/  IADD3 R7, PT, PT, R6.reuse, 0x7f, -R7 ;  /* 0x0000007f06077810 */ /* 0x040fe20007ffe807 */
[----:B------:R-:W-:Y:S02]  /*0490*/  IMAD R0, R6, -0x800000, R8 ;  /* 0xff80000006007824 */ /* 0x000fe400078e0208 */
[----:B------:R-:W0:Y:S01]  /*04a0*/  MUFU.RCP R3, R9 ;  /* 0x0000000900037308 */ /* 0x000e220000001000 */
[----:B------:R-:W-:Y:S01]  /*04b0*/  FADD.FTZ R11, -R9, -RZ ;  /* 0x800000ff090b7221 */ /* 0x000fe20000010100 */
[----:B------:R-:W-:-:S03]  /*04c0*/  IMAD.IADD R7, R7, 0x1, R10 ;  /* 0x0000000107077824 */ /* 0x000fc600078e020a */
[----:B0-----:R-:W-:-:S04]  /*04d0*/  FFMA R12, R3, R11, 1 ;  /* 0x3f800000030c7423 */ /* 0x001fc8000000000b */
[----:B------:R-:W-:-:S04]  /*04e0*/  FFMA R12, R3, R12, R3 ;  /* 0x0000000c030c7223 */ /* 0x000fc80000000003 */
[----:B------:R-:W-:-:S04]  /*04f0*/  FFMA R3, R0, R12, RZ ;  /* 0x0000000c00037223 */ /* 0x000fc800000000ff */
[----:B------:R-:W-:-:S04]  /*0500*/  FFMA R8, R11, R3, R0 ;  /* 0x000000030b087223 */ /* 0x000fc80000000000 */
[----:B------:R-:W-:-:S04]  /*0510*/  FFMA R13, R12, R8, R3 ;  /* 0x000000080c0d7223 */ /* 0x000fc80000000003 */
[----:B------:R-:W-:-:S04]  /*0520*/  FFMA R8, R11, R13, R0 ;  /* 0x0000000d0b087223 */ /* 0x000fc80000000000 */
[----:B------:R-:W-:-:S05]  /*0530*/  FFMA R0, R12, R8, R13 ;  /* 0x000000080c007223 */ /* 0x000fca000000000d */
[----:B------:R-:W-:-:S04]  /*0540*/  SHF.R.U32.HI R3, RZ, 0x17, R0 ;  /* 0x00000017ff037819 */ /* 0x000fc80000011600 */
[----:B------:R-:W-:-:S05]  /*0550*/  LOP3.LUT R3, R3, 0xff, RZ, 0xc0, !PT ;  /* 0x000000ff03037812 */ /* 0x000fca00078ec0ff */
[----:B------:R-:W-:-:S04]  /*0560*/  IMAD.IADD R9, R3, 0x1, R7 ;  /* 0x0000000103097824 */ /* 0x000fc800078e0207 */
[----:B------:R-:W-:-:S05]  /*0570*/  VIADD R3, R9, 0xffffffff ;  /* 0xffffffff09037836 */ /* 0x000fca0000000000 */
[----:B------:R-:W-:-:S13]  /*0580*/  ISETP.GE.U32.AND P0, PT, R3, 0xfe, PT ;  /* 0x000000fe0300780c */ /* 0x000fda0003f06070 */
[----:B------:R-:W-:Y:S05]  /*0590*/  @!P0 BRA `(.L_x_9) ;  /* 0x0000000000808947 */ /* 0x000fea0003800000 */
[----:B------:R-:W-:-:S13]  /*05a0*/  ISETP.GT.AND P0, PT, R9, 0xfe, PT ;  /* 0x000000fe0900780c */ /* 0x000fda0003f04270 */
[----:B------:R-:W-:Y:S05]  /*05b0*/  @P0 BRA `(.L_x_10) ;  /* 0x00000000006c0947 */ /* 0x000fea0003800000 */
[----:B------:R-:W-:-:S13]  /*05c0*/  ISETP.GE.AND P0, PT, R9, 0x1, PT ;  /* 0x000000010900780c */ /* 0x000fda0003f06270 */
[----:B------:R-:W-:Y:S05]  /*05d0*/  @P0 BRA `(.L_x_11) ;  /* 0x0000000000740947 */ /* 0x000fea0003800000 */
[----:B------:R-:W-:Y:S02]  /*05e0*/  ISETP.GE.AND P0, PT, R9, -0x18, PT ;  /* 0xffffffe80900780c */ /* 0x000fe40003f06270 */
[----:B------:R-:W-:-:S11]  /*05f0*/  LOP3.LUT R0, R0, 0x80000000, RZ, 0xc0, !PT ;  /* 0x8000000000007812 */ /* 0x000fd600078ec0ff */
[----:B------:R-:W-:Y:S05]  /*0600*/  @!P0 BRA `(.L_x_11) ;  /* 0x0000000000688947 */ /* 0x000fea0003800000 */
[CCC-:B------:R-:W-:Y:S01]  /*0610*/  FFMA.RZ R3, R12.reuse, R8.reuse, R13.reuse ;  /* 0x000000080c037223 */ /* 0x1c0fe2000000c00d */
[CCC-:B------:R-:W-:Y:S01]  /*0620*/  FFMA.RM R6, R12.reuse, R8.reuse, R13.reuse ;  /* 0x000000080c067223 */ /* 0x1c0fe2000000400d */
[C---:B------:R-:W-:Y:S02]  /*0630*/  ISETP.NE.AND P2, PT, R9.reuse, RZ, PT ;  /* 0x000000ff0900720c */ /* 0x040fe40003f45270 */
[----:B------:R-:W-:Y:S02]  /*0640*/  ISETP.NE.AND P1, PT, R9, RZ, PT ;  /* 0x000000ff0900720c */ /* 0x000fe40003f25270 */
[----:B------:R-:W-:Y:S01]  /*0650*/  LOP3.LUT R7, R3, 0x7fffff, RZ, 0xc0, !PT ;  /* 0x007fffff03077812 */ /* 0x000fe200078ec0ff */
[----:B------:R-:W-:Y:S01]  /*0660*/  FFMA.RP R3, R12, R8, R13 ;  /* 0x000000080c037223 */ /* 0x000fe2000000800d */
[----:B------:R-:W-:Y:S02]  /*0670*/  VIADD R8, R9, 0x20 ;  /* 0x0000002009087836 */ /* 0x000fe40000000000 */
[----:B------:R-:W-:Y:S01]  /*0680*/  LOP3.LUT R7, R7, 0x800000, RZ, 0xfc, !PT ;  /* 0x0080000007077812 */ /* 0x000fe200078efcff */
[----:B------:R-:W-:Y:S01]  /*0690*/  IMAD.MOV R9, RZ, RZ, -R9 ;  /* 0x000000ffff097224 */ /* 0x000fe200078e0a09 */
[----:B------:R-:W-:-:S02]  /*06a0*/  FSETP.NEU.FTZ.AND P0, PT, R3, R6, PT ;  /* 0x000000060300720b */ /* 0x000fc40003f1d000 */
[----:B------:R-:W-:Y:S02]  /*06b0*/  SHF.L.U32 R8, R7, R8, RZ ;  /* 0x0000000807087219 */ /* 0x000fe400000006ff */
[----:B------:R-:W-:Y:S02]  /*06c0*/  SEL R6, R9, RZ, P2 ;  /* 0x000000ff09067207 */ /* 0x000fe40001000000 */
[----:B------:R-:W-:Y:S02]  /*06d0*/  ISETP.NE.AND P1, PT, R8, RZ, P1 ;  /* 0x000000ff0800720c */ /* 0x000fe40000f25270 */
[----:B------:R-:W-:Y:S02]  /*06e0*/  SHF.R.U32.HI R6, RZ, R6, R7 ;  /* 0x00000006ff067219 */ /* 0x000fe40000011607 */
[----:B------:R-:W-:Y:S02]  /*06f0*/  PLOP3.LUT P0, PT, P0, P1, PT, 0xf8, 0x8f ;  /* 0x00000000008f781c */ /* 0x000fe40000703f70 */
[----:B------:R-:W-:-:S02]  /*0700*/  SHF.R.U32.HI R8, RZ, 0x1, R6 ;  /* 0x00000001ff087819 */ /* 0x000fc40000011606 */
[----:B------:R-:W-:-:S04]  /*0710*/  SEL R3, RZ, 0x1, !P0 ;  /* 0x00000001ff037807 */ /* 0x000fc80004000000 */
[----:B------:R-:W-:-:S04]  /*0720*/  LOP3.LUT R3, R3, 0x1, R8, 0xf8, !PT ;  /* 0x0000000103037812 */ /* 0x000fc800078ef808 */
[----:B------:R-:W-:-:S05]  /*0730*/  LOP3.LUT R3, R3, R6, RZ, 0xc0, !PT ;  /* 0x0000000603037212 */ /* 0x000fca00078ec0ff */
[----:B------:R-:W-:-:S05]  /*0740*/  IMAD.IADD R3, R8, 0x1, R3 ;  /* 0x0000000108037824 */ /* 0x000fca00078e0203 */
[----:B------:R-:W-:Y:S01]  /*0750*/  LOP3.LUT R0, R3, R0, RZ, 0xfc, !PT ;  /* 0x0000000003007212 */ /* 0x000fe200078efcff */
[----:B------:R-:W-:Y:S06]  /*0760*/  BRA `(.L_x_11) ;  /* 0x0000000000107947 */ /* 0x000fec0003800000 */
.L_x_10:
[----:B------:R-:W-:-:S04]  /*0770*/  LOP3.LUT R0, R0, 0x80000000, RZ, 0xc0, !PT ;  /* 0x8000000000007812 */ /* 0x000fc800078ec0ff */
[----:B------:R-:W-:Y:S01]  /*0780*/  LOP3.LUT R0, R0, 0x7f800000, RZ, 0xfc, !PT ;  /* 0x7f80000000007812 */ /* 0x000fe200078efcff */
[----:B------:R-:W-:Y:S06]  /*0790*/  BRA `(.L_x_11) ;  /* 0x0000000000047947 */ /* 0x000fec0003800000 */
.L_x_9:
[----:B------:R-:W-:-:S07]  /*07a0*/  IMAD R0, R7, 0x800000, R0 ;  /* 0x0080000007007824 */ /* 0x000fce00078e0200 */
.L_x_11:
[----:B------:R-:W-:Y:S05]  /*07b0*/  BSYNC.RECONVERGENT B2 ;  /* 0x0000000000027941 */ /* 0x000fea0003800200 */
.L_x_8:
[----:B------:R-:W-:Y:S05]  /*07c0*/  BRA `(.L_x_12) ;  /* 0x0000000000207947 */ /* 0x000fea0003800000 */
.L_x_7:
[----:B------:R-:W-:-:S04]  /*07d0*/  LOP3.LUT R0, R9, 0x80000000, R8, 0x48, !PT ;  /* 0x8000000009007812 */ /* 0x000fc800078e4808 */
[----:B------:R-:W-:Y:S01]  /*07e0*/  LOP3.LUT R0, R0, 0x7f800000, RZ, 0xfc, !PT ;  /* 0x7f80000000007812 */ /* 0x000fe200078efcff */
[----:B------:R-:W-:Y:S06]  /*07f0*/  BRA `(.L_x_12) ;  /* 0x0000000000147947 */ /* 0x000fec0003800000 */
.L_x_6:
[----:B------:R-:W-:Y:S01]  /*0800*/  LOP3.LUT R0, R9, 0x80000000, R8, 0x48, !PT ;  /* 0x8000000009007812 */ /* 0x000fe200078e4808 */
[----:B------:R-:W-:Y:S06]  /*0810*/  BRA `(.L_x_12) ;  /* 0x00000000000c7947 */ /* 0x000fec0003800000 */
.L_x_5:
[----:B------:R-:W0:Y:S01]  /*0820*/  MUFU.RSQ R0, -QNAN ;  /* 0xffc0000000007908 */ /* 0x000e220000001400 */
[----:B------:R-:W-:Y:S05]  /*0830*/  BRA `(.L_x_12) ;  /* 0x0000000000047947 */ /* 0x000fea0003800000 */
.L_x_4:
[----:B------:R-:W-:-:S07]  /*0840*/  FADD.FTZ R0, R0, R3 ;  /* 0x0000000300007221 */ /* 0x000fce0000010000 */
.L_x_12:
[----:B------:R-:W-:Y:S05]  /*0850*/  BSYNC.RECONVERGENT B1 ;  /* 0x0000000000017941 */ /* 0x000fea0003800200 */
.L_x_2:
[----:B------:R-:W-:-:S04]  /*0860*/  IMAD.MOV.U32 R3, RZ, RZ, 0x0 ;  /* 0x00000000ff037424 */ /* 0x000fc800078e00ff */
[----:B0-----:R-:W-:Y:S05]  /*0870*/  RET.REL.NODEC R2 `(snn_div_kernel) ;  /* 0xfffffff402e07950 */ /* 0x001fea0003c3ffff */
.L_x_13:
[----:B------:R-:W-:-:S00]  /*0880*/  BRA `(.L_x_13) ;  /* 0xfffffffc00fc7947 */ /* 0x000fc0000383ffff */
[----:B------:R-:W-:-:S00]  /*0890*/  NOP ;  /* 0x0000000000007918 */ /* 0x000fc00000000000 */
        /* <DEDUP_REMOVED lines=14> */
.L_x_14:


//--------------------- .nv.shared.reserved.0     --------------------------
	.section	.nv.shared.reserved.0,"aw",@nobits
	.weak		__nv_reservedSMEM_offset_0_alias
	.size		__nv_reservedSMEM_offset_0_alias, 0, 64
	.other		__nv_reservedSMEM_offset_0_alias,@"STO_CUDA_RESERVED_SHARED STV_DEFAULT"
__nv_reservedSMEM_offset_0_alias:
	.zero		0
	.zero		64


//--------------------- .nv.constant0.snn_div_kernel --------------------------
	.section	.nv.constant0.snn_div_kernel,"a",@progbits
	.sectionflags	@""
	.align	4
.nv.constant0.snn_div_kernel:
	.zero		920


//--------------------- SYMBOLS --------------------------

	.type		.nv.reservedSmem.offset0,@object
	.size		.nv.reservedSmem.offset0,0x4
